//
// Generated by NVIDIA NVVM Compiler
//
// Compiler Build ID: CL-36424714
// Cuda compilation tools, release 13.0, V13.0.88
// Based on NVVM 20.0.0
//

.version 9.0
.target sm_100
.address_size 64

	// .globl	_Z18count_equal_kernelPKiPiiiS1_
// _ZZ18count_equal_kernelPKiPiiiS1_E10blockCount has been demoted
// _ZZ11final_countPiiiS_E4smem has been demoted

.visible .entry _Z18count_equal_kernelPKiPiiiS1_(
	.param .u64 .ptr .align 1 _Z18count_equal_kernelPKiPiiiS1__param_0,
	.param .u64 .ptr .align 1 _Z18count_equal_kernelPKiPiiiS1__param_1,
	.param .u32 _Z18count_equal_kernelPKiPiiiS1__param_2,
	.param .u32 _Z18count_equal_kernelPKiPiiiS1__param_3,
	.param .u64 .ptr .align 1 _Z18count_equal_kernelPKiPiiiS1__param_4
)
{
	.reg .pred 	%p<8>;
	.reg .b32 	%r<33>;
	.reg .b64 	%rd<9>;
	// demoted variable
	.shared .align 4 .b8 _ZZ18count_equal_kernelPKiPiiiS1_E10blockCount[2048];
	ld.param.u64 	%rd2, [_Z18count_equal_kernelPKiPiiiS1__param_0];
	ld.param.u32 	%r14, [_Z18count_equal_kernelPKiPiiiS1__param_2];
	ld.param.u32 	%r15, [_Z18count_equal_kernelPKiPiiiS1__param_3];
	ld.param.u64 	%rd3, [_Z18count_equal_kernelPKiPiiiS1__param_4];
	mov.u32 	%r1, %tid.x;
	mov.u32 	%r32, %ntid.x;
	mov.u32 	%r3, %ctaid.x;
	mad.lo.s32 	%r29, %r32, %r3, %r1;
	setp.ge.s32 	%p1, %r29, %r14;
	mov.b32 	%r31, 0;
	@%p1 bra 	$L__BB0_3;
	mov.u32 	%r18, %nctaid.x;
	mul.lo.s32 	%r5, %r32, %r18;
	cvta.to.global.u64 	%rd1, %rd2;
	mov.b32 	%r31, 0;
$L__BB0_2:
	mul.wide.s32 	%rd4, %r29, 4;
	add.s64 	%rd5, %rd1, %rd4;
	ld.global.u32 	%r19, [%rd5];
	setp.eq.s32 	%p2, %r19, %r15;
	selp.u32 	%r20, 1, 0, %p2;
	add.s32 	%r31, %r31, %r20;
	add.s32 	%r29, %r29, %r5;
	setp.lt.s32 	%p3, %r29, %r14;
	@%p3 bra 	$L__BB0_2;
$L__BB0_3:
	shl.b32 	%r21, %r1, 2;
	mov.u32 	%r22, _ZZ18count_equal_kernelPKiPiiiS1_E10blockCount;
	add.s32 	%r11, %r22, %r21;
	st.shared.u32 	[%r11], %r31;
	bar.sync 	0;
	setp.lt.u32 	%p4, %r32, 2;
	@%p4 bra 	$L__BB0_7;
$L__BB0_4:
	shr.u32 	%r13, %r32, 1;
	setp.ge.u32 	%p5, %r1, %r13;
	@%p5 bra 	$L__BB0_6;
	shl.b32 	%r23, %r13, 2;
	add.s32 	%r24, %r11, %r23;
	ld.shared.u32 	%r25, [%r24];
	ld.shared.u32 	%r26, [%r11];
	add.s32 	%r27, %r26, %r25;
	st.shared.u32 	[%r11], %r27;
$L__BB0_6:
	bar.sync 	0;
	setp.gt.u32 	%p6, %r32, 3;
	mov.u32 	%r32, %r13;
	@%p6 bra 	$L__BB0_4;
$L__BB0_7:
	setp.ne.s32 	%p7, %r1, 0;
	@%p7 bra 	$L__BB0_9;
	ld.shared.u32 	%r28, [_ZZ18count_equal_kernelPKiPiiiS1_E10blockCount];
	cvta.to.global.u64 	%rd6, %rd3;
	mul.wide.u32 	%rd7, %r3, 4;
	add.s64 	%rd8, %rd6, %rd7;
	st.global.u32 	[%rd8], %r28;
$L__BB0_9:
	ret;

}
	// .globl	_Z11final_countPiiiS_
.visible .entry _Z11final_countPiiiS_(
	.param .u64 .ptr .align 1 _Z11final_countPiiiS__param_0,
	.param .u32 _Z11final_countPiiiS__param_1,
	.param .u32 _Z11final_countPiiiS__param_2,
	.param .u64 .ptr .align 1 _Z11final_countPiiiS__param_3
)
{
	.reg .pred 	%p<13>;
	.reg .b32 	%r<72>;
	.reg .b64 	%rd<7>;
	// demoted variable
	.shared .align 4 .b8 _ZZ11final_countPiiiS_E4smem[2048];
	ld.param.u64 	%rd2, [_Z11final_countPiiiS__param_0];
	ld.param.u64 	%rd3, [_Z11final_countPiiiS__param_3];
	mov.u32 	%r1, %tid.x;
	mov.u32 	%r71, %ntid.x;
	mov.u32 	%r32, %ctaid.x;
	mad.lo.s32 	%r68, %r71, %r32, %r1;
	setp.gt.u32 	%p1, %r1, 511;
	@%p1 bra 	$L__BB1_7;
	add.s32 	%r33, %r1, %r71;
	max.u32 	%r34, %r33, 512;
	setp.lt.u32 	%p2, %r33, 512;
	selp.u32 	%r35, 1, 0, %p2;
	add.s32 	%r36, %r33, %r35;
	sub.s32 	%r37, %r34, %r36;
	div.u32 	%r38, %r37, %r71;
	add.s32 	%r4, %r38, %r35;
	and.b32  	%r39, %r4, 3;
	setp.eq.s32 	%p3, %r39, 3;
	mov.u32 	%r67, %r1;
	@%p3 bra 	$L__BB1_4;
	add.s32 	%r40, %r4, 1;
	and.b32  	%r41, %r40, 3;
	shl.b32 	%r42, %r1, 2;
	mov.u32 	%r43, _ZZ11final_countPiiiS_E4smem;
	add.s32 	%r64, %r43, %r42;
	shl.b32 	%r6, %r71, 2;
	neg.s32 	%r63, %r41;
	mad.lo.s32 	%r67, %r71, %r41, %r1;
$L__BB1_3:
	.pragma "nounroll";
	mov.b32 	%r44, 0;
	st.shared.u32 	[%r64], %r44;
	add.s32 	%r64, %r64, %r6;
	add.s32 	%r63, %r63, 1;
	setp.ne.s32 	%p4, %r63, 0;
	@%p4 bra 	$L__BB1_3;
$L__BB1_4:
	setp.lt.u32 	%p5, %r4, 3;
	@%p5 bra 	$L__BB1_7;
	shl.b32 	%r14, %r71, 2;
	shl.b32 	%r45, %r67, 2;
	mov.u32 	%r46, _ZZ11final_countPiiiS_E4smem;
	add.s32 	%r66, %r46, %r45;
	shl.b32 	%r16, %r71, 4;
	shl.b32 	%r17, %r71, 3;
	mul.lo.s32 	%r18, %r71, 12;
$L__BB1_6:
	mov.b32 	%r47, 0;
	st.shared.u32 	[%r66], %r47;
	add.s32 	%r48, %r66, %r14;
	st.shared.u32 	[%r48], %r47;
	add.s32 	%r49, %r66, %r17;
	st.shared.u32 	[%r49], %r47;
	add.s32 	%r50, %r66, %r18;
	st.shared.u32 	[%r50], %r47;
	add.s32 	%r67, %r67, %r14;
	add.s32 	%r66, %r66, %r16;
	setp.lt.u32 	%p6, %r67, 512;
	@%p6 bra 	$L__BB1_6;
$L__BB1_7:
	bar.sync 	0;
	setp.ge.u32 	%p7, %r68, %r71;
	mov.b32 	%r70, 0;
	@%p7 bra 	$L__BB1_10;
	mov.u32 	%r53, %nctaid.x;
	mul.lo.s32 	%r23, %r71, %r53;
	cvta.to.global.u64 	%rd1, %rd3;
	mov.b32 	%r70, 0;
$L__BB1_9:
	mul.wide.u32 	%rd4, %r68, 4;
	add.s64 	%rd5, %rd1, %rd4;
	ld.global.u32 	%r54, [%rd5];
	add.s32 	%r70, %r54, %r70;
	add.s32 	%r68, %r68, %r23;
	setp.lt.u32 	%p8, %r68, %r71;
	@%p8 bra 	$L__BB1_9;
$L__BB1_10:
	shl.b32 	%r55, %r1, 2;
	mov.u32 	%r56, _ZZ11final_countPiiiS_E4smem;
	add.s32 	%r29, %r56, %r55;
	st.shared.u32 	[%r29], %r70;
	bar.sync 	0;
	setp.lt.u32 	%p9, %r71, 2;
	@%p9 bra 	$L__BB1_14;
$L__BB1_11:
	shr.u32 	%r31, %r71, 1;
	setp.ge.u32 	%p10, %r1, %r31;
	@%p10 bra 	$L__BB1_13;
	shl.b32 	%r57, %r31, 2;
	add.s32 	%r58, %r29, %r57;
	ld.shared.u32 	%r59, [%r58];
	ld.shared.u32 	%r60, [%r29];
	add.s32 	%r61, %r60, %r59;
	st.shared.u32 	[%r29], %r61;
$L__BB1_13:
	bar.sync 	0;
	setp.gt.u32 	%p11, %r71, 3;
	mov.u32 	%r71, %r31;
	@%p11 bra 	$L__BB1_11;
$L__BB1_14:
	setp.ne.s32 	%p12, %r1, 0;
	@%p12 bra 	$L__BB1_16;
	ld.shared.u32 	%r62, [_ZZ11final_countPiiiS_E4smem];
	cvta.to.global.u64 	%rd6, %rd2;
	st.global.u32 	[%rd6], %r62;
$L__BB1_16:
	ret;

}


// ===== COMPILED SASS (sm_100) =====

	.target	sm_100

	.elftype	@"ET_EXEC"


//--------------------- .note.nv.tkinfo           --------------------------
	.section	.note.nv.tkinfo,"",@"SHT_NOTE"
	.sectionflags	@"SHF_NOTE_NV_TKINFO"
	.tkinfo
        /*0018*/ 	.word	0x00000002
        /*0030*/ 	.string	""
        /*0030*/ 	.string	"ptxas"
        /*0030*/ 	.string	"Cuda compilation tools, release 13.0, V13.0.88"
        /*0030*/ 	.string	"Build cuda_13.0.r13.0/compiler.36424714_0"
        /*0030*/ 	.string	"-arch sm_100 -m 64 "



//--------------------- .note.nv.cuinfo           --------------------------
	.section	.note.nv.cuinfo,"",@"SHT_NOTE"
	.sectionflags	@"SHF_NOTE_NV_CUINFO"
        /*0018*/ 	.short	0x0002
        /*001a*/ 	.short	0x0064
        /*001c*/ 	.short	0x0082
	.zero		2


//--------------------- .nv.info                  --------------------------
	.section	.nv.info,"",@"SHT_CUDA_INFO"
	.align	4


	//----- nvinfo : EIATTR_REGCOUNT
	.align		4
        /*0000*/ 	.byte	0x04, 0x2f
        /*0002*/ 	.short	(.L_1 - .L_0)
	.align		4
.L_0:
        /*0004*/ 	.word	index@(_Z18count_equal_kernelPKiPiiiS1_)
        /*0008*/ 	.word	0x0000000e


	//----- nvinfo : EIATTR_FRAME_SIZE
	.align		4
.L_1:
        /*000c*/ 	.byte	0x04, 0x11
        /*000e*/ 	.short	(.L_3 - .L_2)
	.align		4
.L_2:
        /*0010*/ 	.word	index@(_Z18count_equal_kernelPKiPiiiS1_)
        /*0014*/ 	.word	0x00000000


	//----- nvinfo : EIATTR_REGCOUNT
	.align		4
.L_3:
        /*0018*/ 	.byte	0x04, 0x2f
        /*001a*/ 	.short	(.L_5 - .L_4)
	.align		4
.L_4:
        /*001c*/ 	.word	index@(_Z11final_countPiiiS_)
        /*0020*/ 	.word	0x0000000e


	//----- nvinfo : EIATTR_FRAME_SIZE
	.align		4
.L_5:
        /*0024*/ 	.byte	0x04, 0x11
        /*0026*/ 	.short	(.L_7 - .L_6)
	.align		4
.L_6:
        /*0028*/ 	.word	index@(_Z11final_countPiiiS_)
        /*002c*/ 	.word	0x00000000


	//----- nvinfo : EIATTR_MIN_STACK_SIZE
	.align		4
.L_7:
        /*0030*/ 	.byte	0x04, 0x12
        /*0032*/ 	.short	(.L_9 - .L_8)
	.align		4
.L_8:
        /*0034*/ 	.word	index@(_Z11final_countPiiiS_)
        /*0038*/ 	.word	0x00000000


	//----- nvinfo : EIATTR_MIN_STACK_SIZE
	.align		4
.L_9:
        /*003c*/ 	.byte	0x04, 0x12
        /*003e*/ 	.short	(.L_11 - .L_10)
	.align		4
.L_10:
        /*0040*/ 	.word	index@(_Z18count_equal_kernelPKiPiiiS1_)
        /*0044*/ 	.word	0x00000000
.L_11:


//--------------------- .nv.compat                --------------------------
	.section	.nv.compat,"",@"SHT_CUDA_COMPAT_INFO"
	.align	4
        /*0000*/ 	.byte	0x02, 0x09, 0x00, 0x00, 0x02, 0x02, 0x01, 0x00, 0x02, 0x05, 0x05, 0x00, 0x03, 0x07, 0x01, 0x01
        /*0010*/ 	.byte	0x02, 0x03, 0x00, 0x00, 0x02, 0x06, 0x01, 0x00, 0x04, 0x0b, 0x08, 0x00, 0x09, 0x00, 0x00, 0x00
        /*0020*/ 	.byte	0x00, 0x00, 0x00, 0x00


//--------------------- .nv.info._Z11final_countPiiiS_ --------------------------
	.section	.nv.info._Z11final_countPiiiS_,"",@"SHT_CUDA_INFO"
	.sectionflags	@""
	.align	4


	//----- nvinfo : EIATTR_CUDA_API_VERSION
	.align		4
        /*0000*/ 	.byte	0x04, 0x37
        /*0002*/ 	.short	(.L_13 - .L_12)
.L_12:
        /*0004*/ 	.word	0x00000082


	//----- nvinfo : EIATTR_KPARAM_INFO
	.align		4
.L_13:
        /*0008*/ 	.byte	0x04, 0x17
        /*000a*/ 	.short	(.L_15 - .L_14)
.L_14:
        /*000c*/ 	.word	0x00000000
        /*0010*/ 	.short	0x0003
        /*0012*/ 	.short	0x0010
        /*0014*/ 	.byte	0x00, 0xf5, 0x21, 0x00


	//----- nvinfo : EIATTR_KPARAM_INFO
	.align		4
.L_15:
        /*0018*/ 	.byte	0x04, 0x17
        /*001a*/ 	.short	(.L_17 - .L_16)
.L_16:
        /*001c*/ 	.word	0x00000000
        /*0020*/ 	.short	0x0002
        /*0022*/ 	.short	0x000c
        /*0024*/ 	.byte	0x00, 0xf0, 0x11, 0x00


	//----- nvinfo : EIATTR_KPARAM_INFO
	.align		4
.L_17:
        /*0028*/ 	.byte	0x04, 0x17
        /*002a*/ 	.short	(.L_19 - .L_18)
.L_18:
        /*002c*/ 	.word	0x00000000
        /*0030*/ 	.short	0x0001
        /*0032*/ 	.short	0x0008
        /*0034*/ 	.byte	0x00, 0xf0, 0x11, 0x00


	//----- nvinfo : EIATTR_KPARAM_INFO
	.align		4
.L_19:
        /*0038*/ 	.byte	0x04, 0x17
        /*003a*/ 	.short	(.L_21 - .L_20)
.L_20:
        /*003c*/ 	.word	0x00000000
        /*0040*/ 	.short	0x0000
        /*0042*/ 	.short	0x0000
        /*0044*/ 	.byte	0x00, 0xf5, 0x21, 0x00


	//----- nvinfo : EIATTR_SPARSE_MMA_MASK
	.align		4
.L_21:
        /*0048*/ 	.byte	0x03, 0x50
        /*004a*/ 	.short	0x0000


	//----- nvinfo : EIATTR_MAXREG_COUNT
	.align		4
        /*004c*/ 	.byte	0x03, 0x1b
        /*004e*/ 	.short	0x00ff


	//----- nvinfo : EIATTR_NUM_BARRIERS
	.align		4
        /*0050*/ 	.byte	0x02, 0x4c
        /*0052*/ 	.byte	0x01
	.zero		1


	//----- nvinfo : EIATTR_MERCURY_ISA_VERSION
	.align		4
        /*0054*/ 	.byte	0x03, 0x5f
        /*0056*/ 	.short	0x0101


	//----- nvinfo : EIATTR_VRC_CTA_INIT_COUNT
	.align		4
        /*0058*/ 	.byte	0x02, 0x4a
	.zero		1
	.zero		1


	//----- nvinfo : EIATTR_EXIT_INSTR_OFFSETS
	.align		4
        /*005c*/ 	.byte	0x04, 0x1c
        /*005e*/ 	.short	(.L_23 - .L_22)


	//   ....[0]....
.L_22:
        /*0060*/ 	.word	0x000006b0


	//   ....[1]....
        /*0064*/ 	.word	0x00000720


	//----- nvinfo : EIATTR_CRS_STACK_SIZE
	.align		4
.L_23:
        /*0068*/ 	.byte	0x04, 0x1e
        /*006a*/ 	.short	(.L_25 - .L_24)
.L_24:
        /*006c*/ 	.word	0x00000000


	//----- nvinfo : EIATTR_CBANK_PARAM_SIZE
	.align		4
.L_25:
        /*0070*/ 	.byte	0x03, 0x19
        /*0072*/ 	.short	0x0018


	//----- nvinfo : EIATTR_PARAM_CBANK
	.align		4
        /*0074*/ 	.byte	0x04, 0x0a
        /*0076*/ 	.short	(.L_27 - .L_26)
	.align		4
.L_26:
        /*0078*/ 	.word	index@(.nv.constant0._Z11final_countPiiiS_)
        /*007c*/ 	.short	0x0380
        /*007e*/ 	.short	0x0018


	//----- nvinfo : EIATTR_SW_WAR
	.align		4
.L_27:
        /*0080*/ 	.byte	0x04, 0x36
        /*0082*/ 	.short	(.L_29 - .L_28)
.L_28:
        /*0084*/ 	.word	0x00000008
.L_29:


//--------------------- .nv.info._Z18count_equal_kernelPKiPiiiS1_ --------------------------
	.section	.nv.info._Z18count_equal_kernelPKiPiiiS1_,"",@"SHT_CUDA_INFO"
	.sectionflags	@""
	.align	4


	//----- nvinfo : EIATTR_CUDA_API_VERSION
	.align		4
        /*0000*/ 	.byte	0x04, 0x37
        /*0002*/ 	.short	(.L_31 - .L_30)
.L_30:
        /*0004*/ 	.word	0x00000082


	//----- nvinfo : EIATTR_KPARAM_INFO
	.align		4
.L_31:
        /*0008*/ 	.byte	0x04, 0x17
        /*000a*/ 	.short	(.L_33 - .L_32)
.L_32:
        /*000c*/ 	.word	0x00000000
        /*0010*/ 	.short	0x0004
        /*0012*/ 	.short	0x0018
        /*0014*/ 	.byte	0x00, 0xf5, 0x21, 0x00


	//----- nvinfo : EIATTR_KPARAM_INFO
	.align		4
.L_33:
        /*0018*/ 	.byte	0x04, 0x17
        /*001a*/ 	.short	(.L_35 - .L_34)
.L_34:
        /*001c*/ 	.word	0x00000000
        /*0020*/ 	.short	0x0003
        /*0022*/ 	.short	0x0014
        /*0024*/ 	.byte	0x00, 0xf0, 0x11, 0x00


	//----- nvinfo : EIATTR_KPARAM_INFO
	.align		4
.L_35:
        /*0028*/ 	.byte	0x04, 0x17
        /*002a*/ 	.short	(.L_37 - .L_36)
.L_36:
        /*002c*/ 	.word	0x00000000
        /*0030*/ 	.short	0x0002
        /*0032*/ 	.short	0x0010
        /*0034*/ 	.byte	0x00, 0xf0, 0x11, 0x00


	//----- nvinfo : EIATTR_KPARAM_INFO
	.align		4
.L_37:
        /*0038*/ 	.byte	0x04, 0x17
        /*003a*/ 	.short	(.L_39 - .L_38)
.L_38:
        /*003c*/ 	.word	0x00000000
        /*0040*/ 	.short	0x0001
        /*0042*/ 	.short	0x0008
        /*0044*/ 	.byte	0x00, 0xf5, 0x21, 0x00


	//----- nvinfo : EIATTR_KPARAM_INFO
	.align		4
.L_39:
        /*0048*/ 	.byte	0x04, 0x17
        /*004a*/ 	.short	(.L_41 - .L_40)
.L_40:
        /*004c*/ 	.word	0x00000000
        /*0050*/ 	.short	0x0000
        /*0052*/ 	.short	0x0000
        /*0054*/ 	.byte	0x00, 0xf5, 0x21, 0x00


	//----- nvinfo : EIATTR_SPARSE_MMA_MASK
	.align		4
.L_41:
        /*0058*/ 	.byte	0x03, 0x50
        /*005a*/ 	.short	0x0000


	//----- nvinfo : EIATTR_MAXREG_COUNT
	.align		4
        /*005c*/ 	.byte	0x03, 0x1b
        /*005e*/ 	.short	0x00ff


	//----- nvinfo : EIATTR_NUM_BARRIERS
	.align		4
        /*0060*/ 	.byte	0x02, 0x4c
        /*0062*/ 	.byte	0x01
	.zero		1


	//----- nvinfo : EIATTR_MERCURY_ISA_VERSION
	.align		4
        /*0064*/ 	.byte	0x03, 0x5f
        /*0066*/ 	.short	0x0101


	//----- nvinfo : EIATTR_VRC_CTA_INIT_COUNT
	.align		4
        /*0068*/ 	.byte	0x02, 0x4a
	.zero		1
	.zero		1


	//----- nvinfo : EIATTR_EXIT_INSTR_OFFSETS
	.align		4
        /*006c*/ 	.byte	0x04, 0x1c
        /*006e*/ 	.short	(.L_43 - .L_42)


	//   ....[0]....
.L_42:
        /*0070*/ 	.word	0x000002f0


	//   ....[1]....
        /*0074*/ 	.word	0x00000370


	//----- nvinfo : EIATTR_CRS_STACK_SIZE
	.align		4
.L_43:
        /*0078*/ 	.byte	0x04, 0x1e
        /*007a*/ 	.short	(.L_45 - .L_44)
.L_44:
        /*007c*/ 	.word	0x00000000


	//----- nvinfo : EIATTR_CBANK_PARAM_SIZE
	.align		4
.L_45:
        /*0080*/ 	.byte	0x03, 0x19
        /*0082*/ 	.short	0x0020


	//----- nvinfo : EIATTR_PARAM_CBANK
	.align		4
        /*0084*/ 	.byte	0x04, 0x0a
        /*0086*/ 	.short	(.L_47 - .L_46)
	.align		4
.L_46:
        /*0088*/ 	.word	index@(.nv.constant0._Z18count_equal_kernelPKiPiiiS1_)
        /*008c*/ 	.short	0x0380
        /*008e*/ 	.short	0x0020


	//----- nvinfo : EIATTR_SW_WAR
	.align		4
.L_47:
        /*0090*/ 	.byte	0x04, 0x36
        /*0092*/ 	.short	(.L_49 - .L_48)
.L_48:
        /*0094*/ 	.word	0x00000008
.L_49:


//--------------------- .nv.callgraph             --------------------------
	.section	.nv.callgraph,"",@"SHT_CUDA_CALLGRAPH"
	.align	4
	.sectionentsize	8
	.align		4
        /*0000*/ 	.word	0x00000000
	.align		4
        /*0004*/ 	.word	0xffffffff
	.align		4
        /*0008*/ 	.word	0x00000000
	.align		4
        /*000c*/ 	.word	0xfffffffe
	.align		4
        /*0010*/ 	.word	0x00000000
	.align		4
        /*0014*/ 	.word	0xfffffffd
	.align		4
        /*0018*/ 	.word	0x00000000
	.align		4
        /*001c*/ 	.word	0xfffffffc


//--------------------- .text._Z11final_countPiiiS_ --------------------------
	.section	.text._Z11final_countPiiiS_,"ax",@progbits
	.align	128
        .global         _Z11final_countPiiiS_
        .type           _Z11final_countPiiiS_,@function
        .size           _Z11final_countPiiiS_,(.L_x_18 - _Z11final_countPiiiS_)
        .other          _Z11final_countPiiiS_,@"STO_CUDA_ENTRY STV_DEFAULT"
_Z11final_countPiiiS_:
.text._Z11final_countPiiiS_:
[----:B------:R-:W-:Y:S01]  /*0000*/  LDC R1, c[0x0][0x37c] ;  /* 0x0000df00ff017b82 */ /* 0x000fe20000000800 */
[----:B------:R-:W0:Y:S01]  /*0010*/  S2R R2, SR_TID.X ;  /* 0x0000000000027919 */ /* 0x000e220000002100 */
[----:B------:R-:W1:Y:S01]  /*0020*/  LDCU UR4, c[0x0][0x360] ;  /* 0x00006c00ff0477ac */ /* 0x000e620008000800 */
[----:B------:R-:W-:Y:S01]  /*0030*/  BSSY.RECONVERGENT B0, `(.L_x_0) ;  /* 0x0000042000007945 */ /* 0x000fe20003800200 */
[----:B------:R-:W1:Y:S01]  /*0040*/  S2R R3, SR_CTAID.X ;  /* 0x0000000000037919 */ /* 0x000e620000002500 */
[----:B0-----:R-:W-:Y:S01]  /*0050*/  ISETP.GT.U32.AND P0, PT, R2, 0x1ff, PT ;  /* 0x000001ff0200780c */ /* 0x001fe20003f04070 */
[----:B-1----:R-:W-:Y:S02]  /*0060*/  IMAD R0, R3, UR4, R2 ;  /* 0x0000000403007c24 */ /* 0x002fe4000f8e0202 */
[----:B------:R-:W-:-:S10]  /*0070*/  IMAD.U32 R3, RZ, RZ, UR4 ;  /* 0x00000004ff037e24 */ /* 0x000fd4000f8e00ff */
[----:B------:R-:W-:Y:S05]  /*0080*/  @P0 BRA `(.L_x_1) ;  /* 0x0000000000f00947 */ /* 0x000fea0003800000 */
[----:B------:R-:W0:Y:S01]  /*0090*/  I2F.U32.RP R9, R3 ;  /* 0x0000000300097306 */ /* 0x000e220000209000 */
[C---:B------:R-:W-:Y:S01]  /*00a0*/  IMAD.IADD R6, R3.reuse, 0x1, R2 ;  /* 0x0000000103067824 */ /* 0x040fe200078e0202 */
[----:B------:R-:W-:Y:S01]  /*00b0*/  ISETP.NE.U32.AND P2, PT, R3, RZ, PT ;  /* 0x000000ff0300720c */ /* 0x000fe20003f45070 */
[----:B------:R-:W-:Y:S01]  /*00c0*/  IMAD.MOV R11, RZ, RZ, -R3 ;  /* 0x000000ffff0b7224 */ /* 0x000fe200078e0a03 */
[----:B------:R-:W-:Y:S02]  /*00d0*/  BSSY.RECONVERGENT B1, `(.L_x_2) ;  /* 0x0000027000017945 */ /* 0x000fe40003800200 */
[C---:B------:R-:W-:Y:S02]  /*00e0*/  ISETP.GE.U32.AND P0, PT, R6.reuse, 0x200, PT ;  /* 0x000002000600780c */ /* 0x040fe40003f06070 */
[----:B------:R-:W-:Y:S02]  /*00f0*/  VIMNMX.U32 R7, PT, PT, R6, 0x200, !PT ;  /* 0x0000020006077848 */ /* 0x000fe40007fe0000 */
[----:B------:R-:W-:-:S04]  /*0100*/  SEL R8, RZ, 0x1, P0 ;  /* 0x00000001ff087807 */ /* 0x000fc80000000000 */
[----:B------:R-:W-:Y:S01]  /*0110*/  IADD3 R6, PT, PT, R7, -R6, -R8 ;  /* 0x8000000607067210 */ /* 0x000fe20007ffe808 */
[----:B0-----:R-:W0:Y:S02]  /*0120*/  MUFU.RCP R9, R9 ;  /* 0x0000000900097308 */ /* 0x001e240000001000 */
[----:B0-----:R-:W-:-:S06]  /*0130*/  VIADD R4, R9, 0xffffffe ;  /* 0x0ffffffe09047836 */ /* 0x001fcc0000000000 */
[----:B------:R0:W1:Y:S02]  /*0140*/  F2I.FTZ.U32.TRUNC.NTZ R5, R4 ;  /* 0x0000000400057305 */ /* 0x000064000021f000 */
[----:B0-----:R-:W-:Y:S02]  /*0150*/  HFMA2 R4, -RZ, RZ, 0, 0 ;  /* 0x00000000ff047431 */ /* 0x001fe400000001ff */
[----:B-1----:R-:W-:-:S04]  /*0160*/  IMAD R11, R11, R5, RZ ;  /* 0x000000050b0b7224 */ /* 0x002fc800078e02ff */
[----:B------:R-:W-:-:S06]  /*0170*/  IMAD.HI.U32 R5, R5, R11, R4 ;  /* 0x0000000b05057227 */ /* 0x000fcc00078e0004 */
[----:B------:R-:W-:-:S04]  /*0180*/  IMAD.HI.U32 R5, R5, R6, RZ ;  /* 0x0000000605057227 */ /* 0x000fc800078e00ff */
[----:B------:R-:W-:-:S04]  /*0190*/  IMAD.MOV R4, RZ, RZ, -R5 ;  /* 0x000000ffff047224 */ /* 0x000fc800078e0a05 */
[----:B------:R-:W-:-:S05]  /*01a0*/  IMAD R6, R3, R4, R6 ;  /* 0x0000000403067224 */ /* 0x000fca00078e0206 */
[----:B------:R-:W-:-:S13]  /*01b0*/  ISETP.GE.U32.AND P0, PT, R6, R3, PT ;  /* 0x000000030600720c */ /* 0x000fda0003f06070 */
[----:B------:R-:W-:Y:S02]  /*01c0*/  @P0 IMAD.IADD R6, R6, 0x1, -R3 ;  /* 0x0000000106060824 */ /* 0x000fe400078e0a03 */
[----:B------:R-:W-:-:S03]  /*01d0*/  @P0 VIADD R5, R5, 0x1 ;  /* 0x0000000105050836 */ /* 0x000fc60000000000 */
[----:B------:R-:W-:-:S13]  /*01e0*/  ISETP.GE.U32.AND P1, PT, R6, R3, PT ;  /* 0x000000030600720c */ /* 0x000fda0003f26070 */
[----:B------:R-:W-:Y:S02]  /*01f0*/  @P1 IADD3 R5, PT, PT, R5, 0x1, RZ ;  /* 0x0000000105051810 */ /* 0x000fe40007ffe0ff */
[----:B------:R-:W-:-:S05]  /*0200*/  @!P2 LOP3.LUT R5, RZ, R3, RZ, 0x33, !PT ;  /* 0x00000003ff05a212 */ /* 0x000fca00078e33ff */
[----:B------:R-:W-:-:S05]  /*0210*/  IMAD.IADD R5, R8, 0x1, R5 ;  /* 0x0000000108057824 */ /* 0x000fca00078e0205 */
[C---:B------:R-:W-:Y:S02]  /*0220*/  LOP3.LUT R4, R5.reuse, 0x3, RZ, 0xc0, !PT ;  /* 0x0000000305047812 */ /* 0x040fe400078ec0ff */
[----:B------:R-:W-:Y:S02]  /*0230*/  ISETP.GE.U32.AND P1, PT, R5, 0x3, PT ;  /* 0x000000030500780c */ /* 0x000fe40003f26070 */
[----:B------:R-:W-:Y:S01]  /*0240*/  ISETP.NE.AND P0, PT, R4, 0x3, PT ;  /* 0x000000030400780c */ /* 0x000fe20003f05270 */
[----:B------:R-:W-:-:S12]  /*0250*/  IMAD.MOV.U32 R4, RZ, RZ, R2 ;  /* 0x000000ffff047224 */ /* 0x000fd800078e0002 */
[----:B------:R-:W-:Y:S05]  /*0260*/  @!P0 BRA `(.L_x_3) ;  /* 0x0000000000348947 */ /* 0x000fea0003800000 */
[----:B------:R-:W0:Y:S01]  /*0270*/  S2UR UR5, SR_CgaCtaId ;  /* 0x00000000000579c3 */ /* 0x000e220000008800 */
[----:B------:R-:W-:Y:S01]  /*0280*/  VIADD R4, R5, 0x1 ;  /* 0x0000000105047836 */ /* 0x000fe20000000000 */
[----:B------:R-:W-:-:S04]  /*0290*/  UMOV UR4, 0x400 ;  /* 0x0000040000047882 */ /* 0x000fc80000000000 */
[----:B------:R-:W-:-:S05]  /*02a0*/  LOP3.LUT R5, R4, 0x3, RZ, 0xc0, !PT ;  /* 0x0000000304057812 */ /* 0x000fca00078ec0ff */
[----:B------:R-:W-:Y:S01]  /*02b0*/  IMAD R4, R3, R5, R2 ;  /* 0x0000000503047224 */ /* 0x000fe200078e0202 */
[----:B------:R-:W-:Y:S01]  /*02c0*/  IADD3 R5, PT, PT, -R5, RZ, RZ ;  /* 0x000000ff05057210 */ /* 0x000fe20007ffe1ff */
[----:B0-----:R-:W-:-:S06]  /*02d0*/  ULEA UR4, UR5, UR4, 0x18 ;  /* 0x0000000405047291 */ /* 0x001fcc000f8ec0ff */
[----:B------:R-:W-:-:S07]  /*02e0*/  LEA R6, R2, UR4, 0x2 ;  /* 0x0000000402067c11 */ /* 0x000fce000f8e10ff */
.L_x_4:
[----:B------:R-:W-:Y:S01]  /*02f0*/  VIADD R5, R5, 0x1 ;  /* 0x0000000105057836 */ /* 0x000fe20000000000 */
[----:B------:R0:W-:Y:S04]  /*0300*/  STS [R6], RZ ;  /* 0x000000ff06007388 */ /* 0x0001e80000000800 */
[----:B------:R-:W-:Y:S01]  /*0310*/  ISETP.NE.AND P0, PT, R5, RZ, PT ;  /* 0x000000ff0500720c */ /* 0x000fe20003f05270 */
[----:B0-----:R-:W-:-:S12]  /*0320*/  IMAD R6, R3, 0x4, R6 ;  /* 0x0000000403067824 */ /* 0x001fd800078e0206 */
[----:B------:R-:W-:Y:S05]  /*0330*/  @P0 BRA `(.L_x_4) ;  /* 0xfffffffc00ec0947 */ /* 0x000fea000383ffff */
.L_x_3:
[----:B------:R-:W-:Y:S05]  /*0340*/  BSYNC.RECONVERGENT B1 ;  /* 0x0000000000017941 */ /* 0x000fea0003800200 */
.L_x_2:
[----:B------:R-:W-:Y:S05]  /*0350*/  @!P1 BRA `(.L_x_1) ;  /* 0x00000000003c9947 */ /* 0x000fea0003800000 */
[----:B------:R-:W0:Y:S01]  /*0360*/  S2UR UR5, SR_CgaCtaId ;  /* 0x00000000000579c3 */ /* 0x000e220000008800 */
[----:B------:R-:W-:Y:S02]  /*0370*/  UMOV UR4, 0x400 ;  /* 0x0000040000047882 */ /* 0x000fe40000000000 */
[----:B0-----:R-:W-:-:S06]  /*0380*/  ULEA UR4, UR5, UR4, 0x18 ;  /* 0x0000000405047291 */ /* 0x001fcc000f8ec0ff */
[----:B------:R-:W-:-:S07]  /*0390*/  LEA R6, R4, UR4, 0x2 ;  /* 0x0000000404067c11 */ /* 0x000fce000f8e10ff */
.L_x_5:
[C-C-:B-1----:R-:W-:Y:S01]  /*03a0*/  IMAD R5, R3.reuse, 0x4, R6.reuse ;  /* 0x0000000403057824 */ /* 0x142fe200078e0206 */
[C---:B------:R-:W-:Y:S01]  /*03b0*/  LEA R7, R3.reuse, R6, 0x3 ;  /* 0x0000000603077211 */ /* 0x040fe200078e18ff */
[C---:B------:R-:W-:Y:S01]  /*03c0*/  IMAD R8, R3.reuse, 0xc, R6 ;  /* 0x0000000c03087824 */ /* 0x040fe200078e0206 */
[----:B------:R0:W-:Y:S01]  /*03d0*/  STS [R6], RZ ;  /* 0x000000ff06007388 */ /* 0x0001e20000000800 */
[----:B------:R-:W-:-:S03]  /*03e0*/  IMAD R4, R3, 0x4, R4 ;  /* 0x0000000403047824 */ /* 0x000fc600078e0204 */
[----:B------:R1:W-:Y:S02]  /*03f0*/  STS [R5], RZ ;  /* 0x000000ff05007388 */ /* 0x0003e40000000800 */
[----:B------:R-:W-:Y:S02]  /*0400*/  ISETP.GE.U32.AND P0, PT, R4, 0x200, PT ;  /* 0x000002000400780c */ /* 0x000fe40003f06070 */
[----:B------:R1:W-:Y:S01]  /*0410*/  STS [R7], RZ ;  /* 0x000000ff07007388 */ /* 0x0003e20000000800 */
[----:B0-----:R-:W-:-:S03]  /*0420*/  IMAD R6, R3, 0x10, R6 ;  /* 0x0000001003067824 */ /* 0x001fc600078e0206 */
[----:B------:R1:W-:Y:S07]  /*0430*/  STS [R8], RZ ;  /* 0x000000ff08007388 */ /* 0x0003ee0000000800 */
[----:B------:R-:W-:Y:S05]  /*0440*/  @!P0 BRA `(.L_x_5) ;  /* 0xfffffffc00d48947 */ /* 0x000fea000383ffff */
.L_x_1:
[----:B------:R-:W-:Y:S05]  /*0450*/  BSYNC.RECONVERGENT B0 ;  /* 0x0000000000007941 */ /* 0x000fea0003800200 */
.L_x_0:
[----:B------:R-:W-:Y:S01]  /*0460*/  BAR.SYNC.DEFER_BLOCKING 0x0 ;  /* 0x0000000000007b1d */ /* 0x000fe20000010000 */
[----:B------:R-:W-:Y:S01]  /*0470*/  ISETP.GE.U32.AND P0, PT, R0, R3, PT ;  /* 0x000000030000720c */ /* 0x000fe20003f06070 */
[----:B-1----:R-:W-:-:S04]  /*0480*/  IMAD.MOV.U32 R8, RZ, RZ, RZ ;  /* 0x000000ffff087224 */ /* 0x002fc800078e00ff */
[----:B------:R-:W0:Y:S01]  /*0490*/  LDCU.64 UR6, c[0x0][0x358] ;  /* 0x00006b00ff0677ac */ /* 0x000e220008000a00 */
[----:B------:R-:W-:Y:S07]  /*04a0*/  BSSY.RECONVERGENT B0, `(.L_x_6) ;  /* 0x000000c000007945 */ /* 0x000fee0003800200 */
[----:B------:R-:W-:Y:S05]  /*04b0*/  @P0 BRA `(.L_x_7) ;  /* 0x0000000000280947 */ /* 0x000fea0003800000 */
[----:B------:R-:W1:Y:S01]  /*04c0*/  LDC.64 R6, c[0x0][0x390] ;  /* 0x0000e400ff067b82 */ /* 0x000e620000000a00 */
[----:B------:R-:W2:Y:S01]  /*04d0*/  LDCU UR4, c[0x0][0x370] ;  /* 0x00006e00ff0477ac */ /* 0x000ea20008000800 */
[----:B------:R-:W-:Y:S01]  /*04e0*/  MOV R8, RZ ;  /* 0x000000ff00087202 */ /* 0x000fe20000000f00 */
[----:B--2---:R-:W-:-:S07]  /*04f0*/  IMAD R9, R3, UR4, RZ ;  /* 0x0000000403097c24 */ /* 0x004fce000f8e02ff */
.L_x_8:
[----:B-1----:R-:W-:-:S06]  /*0500*/  IMAD.WIDE.U32 R4, R0, 0x4, R6 ;  /* 0x0000000400047825 */ /* 0x002fcc00078e0006 */
[----:B0-----:R-:W2:Y:S01]  /*0510*/  LDG.E R5, desc[UR6][R4.64] ;  /* 0x0000000604057981 */ /* 0x001ea2000c1e1900 */
[----:B------:R-:W-:-:S05]  /*0520*/  IMAD.IADD R0, R9, 0x1, R0 ;  /* 0x0000000109007824 */ /* 0x000fca00078e0200 */
[----:B------:R-:W-:Y:S01]  /*0530*/  ISETP.GE.U32.AND P0, PT, R0, R3, PT ;  /* 0x000000030000720c */ /* 0x000fe20003f06070 */
[----:B--2---:R-:W-:-:S12]  /*0540*/  IMAD.IADD R8, R5, 0x1, R8 ;  /* 0x0000000105087824 */ /* 0x004fd800078e0208 */
[----:B------:R-:W-:Y:S05]  /*0550*/  @!P0 BRA `(.L_x_8) ;  /* 0xfffffffc00e88947 */ /* 0x000fea000383ffff */
.L_x_7:
[----:B0-----:R-:W-:Y:S05]  /*0560*/  BSYNC.RECONVERGENT B0 ;  /* 0x0000000000007941 */ /* 0x001fea0003800200 */
.L_x_6:
[----:B------:R-:W0:Y:S01]  /*0570*/  S2UR UR5, SR_CgaCtaId ;  /* 0x00000000000579c3 */ /* 0x000e220000008800 */
[----:B------:R-:W-:Y:S01]  /*0580*/  UMOV UR4, 0x400 ;  /* 0x0000040000047882 */ /* 0x000fe20000000000 */
[----:B------:R-:W-:Y:S02]  /*0590*/  ISETP.GE.U32.AND P1, PT, R3, 0x2, PT ;  /* 0x000000020300780c */ /* 0x000fe40003f26070 */
[----:B------:R-:W-:Y:S01]  /*05a0*/  ISETP.NE.AND P0, PT, R2, RZ, PT ;  /* 0x000000ff0200720c */ /* 0x000fe20003f05270 */
[----:B0-----:R-:W-:-:S06]  /*05b0*/  ULEA UR4, UR5, UR4, 0x18 ;  /* 0x0000000405047291 */ /* 0x001fcc000f8ec0ff */
[----:B------:R-:W-:-:S05]  /*05c0*/  LEA R4, R2, UR4, 0x2 ;  /* 0x0000000402047c11 */ /* 0x000fca000f8e10ff */
[----:B------:R0:W-:Y:S01]  /*05d0*/  STS [R4], R8 ;  /* 0x0000000804007388 */ /* 0x0001e20000000800 */
[----:B------:R-:W-:Y:S06]  /*05e0*/  BAR.SYNC.DEFER_BLOCKING 0x0 ;  /* 0x0000000000007b1d */ /* 0x000fec0000010000 */
[----:B------:R-:W-:Y:S05]  /*05f0*/  @!P1 BRA `(.L_x_9) ;  /* 0x00000000002c9947 */ /* 0x000fea0003800000 */
.L_x_10:
[----:B------:R-:W-:-:S04]  /*0600*/  SHF.R.U32.HI R7, RZ, 0x1, R3 ;  /* 0x00000001ff077819 */ /* 0x000fc80000011603 */
[----:B------:R-:W-:-:S13]  /*0610*/  ISETP.GE.U32.AND P1, PT, R2, R7, PT ;  /* 0x000000070200720c */ /* 0x000fda0003f26070 */
[----:B------:R-:W-:Y:S01]  /*0620*/  @!P1 IMAD R0, R7, 0x4, R4 ;  /* 0x0000000407009824 */ /* 0x000fe200078e0204 */
[----:B------:R-:W-:Y:S05]  /*0630*/  @!P1 LDS R5, [R4] ;  /* 0x0000000004059984 */ /* 0x000fea0000000800 */
[----:B------:R-:W1:Y:S02]  /*0640*/  @!P1 LDS R0, [R0] ;  /* 0x0000000000009984 */ /* 0x000e640000000800 */
[----:B-1----:R-:W-:-:S05]  /*0650*/  @!P1 IADD3 R5, PT, PT, R0, R5, RZ ;  /* 0x0000000500059210 */ /* 0x002fca0007ffe0ff */
[----:B------:R1:W-:Y:S01]  /*0660*/  @!P1 STS [R4], R5 ;  /* 0x0000000504009388 */ /* 0x0003e20000000800 */
[----:B------:R-:W-:Y:S01]  /*0670*/  BAR.SYNC.DEFER_BLOCKING 0x0 ;  /* 0x0000000000007b1d */ /* 0x000fe20000010000 */
[----:B------:R-:W-:Y:S01]  /*0680*/  ISETP.GT.U32.AND P1, PT, R3, 0x3, PT ;  /* 0x000000030300780c */ /* 0x000fe20003f24070 */
[----:B------:R-:W-:-:S12]  /*0690*/  IMAD.MOV.U32 R3, RZ, RZ, R7 ;  /* 0x000000ffff037224 */ /* 0x000fd800078e0007 */
[----:B-1----:R-:W-:Y:S05]  /*06a0*/  @P1 BRA `(.L_x_10) ;  /* 0xfffffffc00d41947 */ /* 0x002fea000383ffff */
.L_x_9:
[----:B------:R-:W-:Y:S05]  /*06b0*/  @P0 EXIT ;  /* 0x000000000000094d */ /* 0x000fea0003800000 */
[----:B------:R-:W1:Y:S01]  /*06c0*/  S2UR UR5, SR_CgaCtaId ;  /* 0x00000000000579c3 */ /* 0x000e620000008800 */
[----:B------:R-:W-:-:S07]  /*06d0*/  UMOV UR4, 0x400 ;  /* 0x0000040000047882 */ /* 0x000fce0000000000 */
[----:B------:R-:W2:Y:S01]  /*06e0*/  LDC.64 R2, c[0x0][0x380] ;  /* 0x0000e000ff027b82 */ /* 0x000ea20000000a00 */
[----:B-1----:R-:W-:-:S09]  /*06f0*/  ULEA UR4, UR5, UR4, 0x18 ;  /* 0x0000000405047291 */ /* 0x002fd2000f8ec0ff */
[----:B------:R-:W2:Y:S04]  /*0700*/  LDS R5, [UR4] ;  /* 0x00000004ff057984 */ /* 0x000ea80008000800 */
[----:B--2---:R-:W-:Y:S01]  /*0710*/  STG.E desc[UR6][R2.64], R5 ;  /* 0x0000000502007986 */ /* 0x004fe2000c101906 */
[----:B------:R-:W-:Y:S05]  /*0720*/  EXIT ;  /* 0x000000000000794d */ /* 0x000fea0003800000 */
.L_x_11:
[----:B------:R-:W-:-:S00]  /*0730*/  BRA `(.L_x_11) ;  /* 0xfffffffc00fc7947 */ /* 0x000fc0000383ffff */
[----:B------:R-:W-:-:S00]  /*0740*/  NOP ;  /* 0x0000000000007918 */ /* 0x000fc00000000000 */
        /* <DEDUP_REMOVED lines=11> */
.L_x_18:


//--------------------- .text._Z18count_equal_kernelPKiPiiiS1_ --------------------------
	.section	.text._Z18count_equal_kernelPKiPiiiS1_,"ax",@progbits
	.align	128
        .global         _Z18count_equal_kernelPKiPiiiS1_
        .type           _Z18count_equal_kernelPKiPiiiS1_,@function
        .size           _Z18count_equal_kernelPKiPiiiS1_,(.L_x_19 - _Z18count_equal_kernelPKiPiiiS1_)
        .other          _Z18count_equal_kernelPKiPiiiS1_,@"STO_CUDA_ENTRY STV_DEFAULT"
_Z18count_equal_kernelPKiPiiiS1_:
.text._Z18count_equal_kernelPKiPiiiS1_:
[----:B------:R-:W-:Y:S01]  /*0000*/  LDC R1, c[0x0][0x37c] ;  /* 0x0000df00ff017b82 */ /* 0x000fe20000000800 */
[----:B------:R-:W0:Y:S01]  /*0010*/  S2R R9, SR_TID.X ;  /* 0x0000000000097919 */ /* 0x000e220000002100 */
[----:B------:R-:W1:Y:S01]  /*0020*/  LDCU UR4, c[0x0][0x360] ;  /* 0x00006c00ff0477ac */ /* 0x000e620008000800 */
[----:B------:R-:W-:Y:S01]  /*0030*/  BSSY.RECONVERGENT B0, `(.L_x_12) ;  /* 0x0000017000007945 */ /* 0x000fe20003800200 */
[----:B------:R-:W-:Y:S01]  /*0040*/  IMAD.MOV.U32 R7, RZ, RZ, RZ ;  /* 0x000000ffff077224 */ /* 0x000fe200078e00ff */
[----:B------:R-:W0:Y:S01]  /*0050*/  S2R R10, SR_CTAID.X ;  /* 0x00000000000a7919 */ /* 0x000e220000002500 */
[----:B------:R-:W2:Y:S01]  /*0060*/  LDCU UR5, c[0x0][0x390] ;  /* 0x00007200ff0577ac */ /* 0x000ea20008000800 */
[----:B------:R-:W3:Y:S01]  /*0070*/  LDCU.64 UR6, c[0x0][0x358] ;  /* 0x00006b00ff0677ac */ /* 0x000ee20008000a00 */
[----:B------:R-:W4:Y:S01]  /*0080*/  LDCU UR8, c[0x0][0x394] ;  /* 0x00007280ff0877ac */ /* 0x000f220008000800 */
[----:B-1----:R-:W-:Y:S02]  /*0090*/  IMAD.U32 R6, RZ, RZ, UR4 ;  /* 0x00000004ff067e24 */ /* 0x002fe4000f8e00ff */
[----:B0-----:R-:W-:-:S05]  /*00a0*/  IMAD R0, R10, UR4, R9 ;  /* 0x000000040a007c24 */ /* 0x001fca000f8e0209 */
[----:B--2---:R-:W-:-:S13]  /*00b0*/  ISETP.GE.AND P0, PT, R0, UR5, PT ;  /* 0x0000000500007c0c */ /* 0x004fda000bf06270 */
[----:B---34-:R-:W-:Y:S05]  /*00c0*/  @P0 BRA `(.L_x_13) ;  /* 0x0000000000340947 */ /* 0x018fea0003800000 */
[----:B------:R-:W0:Y:S01]  /*00d0*/  LDC.64 R4, c[0x0][0x380] ;  /* 0x0000e000ff047b82 */ /* 0x000e220000000a00 */
[----:B------:R-:W1:Y:S01]  /*00e0*/  LDCU UR4, c[0x0][0x370] ;  /* 0x00006e00ff0477ac */ /* 0x000e620008000800 */
[----:B------:R-:W-:Y:S02]  /*00f0*/  HFMA2 R7, -RZ, RZ, 0, 0 ;  /* 0x00000000ff077431 */ /* 0x000fe400000001ff */
[----:B-1----:R-:W-:-:S07]  /*0100*/  IMAD R11, R6, UR4, RZ ;  /* 0x00000004060b7c24 */ /* 0x002fce000f8e02ff */
.L_x_14:
[----:B0-----:R-:W-:-:S06]  /*0110*/  IMAD.WIDE R2, R0, 0x4, R4 ;  /* 0x0000000400027825 */ /* 0x001fcc00078e0204 */
[----:B------:R-:W2:Y:S01]  /*0120*/  LDG.E R2, desc[UR6][R2.64] ;  /* 0x0000000602027981 */ /* 0x000ea2000c1e1900 */
[----:B------:R-:W-:Y:S02]  /*0130*/  IMAD.IADD R0, R11, 0x1, R0 ;  /* 0x000000010b007824 */ /* 0x000fe400078e0200 */
[----:B------:R-:W-:-:S03]  /*0140*/  VIADD R8, R7, 0x1 ;  /* 0x0000000107087836 */ /* 0x000fc60000000000 */
[----:B------:R-:W-:Y:S02]  /*0150*/  ISETP.GE.AND P1, PT, R0, UR5, PT ;  /* 0x0000000500007c0c */ /* 0x000fe4000bf26270 */
[----:B--2---:R-:W-:-:S13]  /*0160*/  ISETP.NE.AND P0, PT, R2, UR8, PT ;  /* 0x0000000802007c0c */ /* 0x004fda000bf05270 */
[----:B------:R-:W-:-:S05]  /*0170*/  @P0 IADD3 R8, PT, PT, R7, RZ, RZ ;  /* 0x000000ff07080210 */ /* 0x000fca0007ffe0ff */
[----:B------:R-:W-:Y:S01]  /*0180*/  IMAD.MOV.U32 R7, RZ, RZ, R8 ;  /* 0x000000ffff077224 */ /* 0x000fe200078e0008 */
[----:B------:R-:W-:Y:S06]  /*0190*/  @!P1 BRA `(.L_x_14) ;  /* 0xfffffffc00dc9947 */ /* 0x000fec000383ffff */
.L_x_13:
[----:B------:R-:W-:Y:S05]  /*01a0*/  BSYNC.RECONVERGENT B0 ;  /* 0x0000000000007941 */ /* 0x000fea0003800200 */
.L_x_12:
        /* <DEDUP_REMOVED lines=9> */
.L_x_16:
[----:B------:R-:W-:-:S04]  /*0240*/  SHF.R.U32.HI R4, RZ, 0x1, R6 ;  /* 0x00000001ff047819 */ /* 0x000fc80000011606 */
[----:B------:R-:W-:-:S13]  /*0250*/  ISETP.GE.U32.AND P1, PT, R9, R4, PT ;  /* 0x000000040900720c */ /* 0x000fda0003f26070 */
[----:B------:R-:W-:Y:S01]  /*0260*/  @!P1 LEA R2, R4, R0, 0x2 ;  /* 0x0000000004029211 */ /* 0x000fe200078e10ff */
[----:B------:R-:W-:Y:S05]  /*0270*/  @!P1 LDS R3, [R0] ;  /* 0x0000000000039984 */ /* 0x000fea0000000800 */
[----:B------:R-:W1:Y:S02]  /*0280*/  @!P1 LDS R2, [R2] ;  /* 0x0000000002029984 */ /* 0x000e640000000800 */
[----:B-1----:R-:W-:-:S05]  /*0290*/  @!P1 IMAD.IADD R3, R2, 0x1, R3 ;  /* 0x0000000102039824 */ /* 0x002fca00078e0203 */
[----:B------:R1:W-:Y:S01]  /*02a0*/  @!P1 STS [R0], R3 ;  /* 0x0000000300009388 */ /* 0x0003e20000000800 */
[----:B------:R-:W-:Y:S01]  /*02b0*/  BAR.SYNC.DEFER_BLOCKING 0x0 ;  /* 0x0000000000007b1d */ /* 0x000fe20000010000 */
[----:B------:R-:W-:Y:S02]  /*02c0*/  ISETP.GT.U32.AND P1, PT, R6, 0x3, PT ;  /* 0x000000030600780c */ /* 0x000fe40003f24070 */
[----:B------:R-:W-:-:S11]  /*02d0*/  MOV R6, R4 ;  /* 0x0000000400067202 */ /* 0x000fd60000000f00 */
[----:B-1----:R-:W-:Y:S05]  /*02e0*/  @P1 BRA `(.L_x_16) ;  /* 0xfffffffc00d41947 */ /* 0x002fea000383ffff */
.L_x_15:
[----:B------:R-:W-:Y:S05]  /*02f0*/  @P0 EXIT ;  /* 0x000000000000094d */ /* 0x000fea0003800000 */
[----:B------:R-:W1:Y:S01]  /*0300*/  S2UR UR5, SR_CgaCtaId ;  /* 0x00000000000579c3 */ /* 0x000e620000008800 */
[----:B------:R-:W-:-:S07]  /*0310*/  UMOV UR4, 0x400 ;  /* 0x0000040000047882 */ /* 0x000fce0000000000 */
[----:B------:R-:W2:Y:S01]  /*0320*/  LDC.64 R2, c[0x0][0x398] ;  /* 0x0000e600ff027b82 */ /* 0x000ea20000000a00 */
[----:B-1----:R-:W-:Y:S01]  /*0330*/  ULEA UR4, UR5, UR4, 0x18 ;  /* 0x0000000405047291 */ /* 0x002fe2000f8ec0ff */
[----:B--2---:R-:W-:-:S08]  /*0340*/  IMAD.WIDE.U32 R2, R10, 0x4, R2 ;  /* 0x000000040a027825 */ /* 0x004fd000078e0002 */
[----:B------:R-:W1:Y:S04]  /*0350*/  LDS R5, [UR4] ;  /* 0x00000004ff057984 */ /* 0x000e680008000800 */
[----:B-1----:R-:W-:Y:S01]  /*0360*/  STG.E desc[UR6][R2.64], R5 ;  /* 0x0000000502007986 */ /* 0x002fe2000c101906 */
[----:B------:R-:W-:Y:S05]  /*0370*/  EXIT ;  /* 0x000000000000794d */ /* 0x000fea0003800000 */
.L_x_17:
        /* <DEDUP_REMOVED lines=16> */
.L_x_19:


//--------------------- .nv.shared._Z11final_countPiiiS_ --------------------------
	.section	.nv.shared._Z11final_countPiiiS_,"aw",@nobits
	.sectionflags	@""
	.align	4
.nv.shared._Z11final_countPiiiS_:
	.zero		3072


//--------------------- .nv.shared.reserved.0     --------------------------
	.section	.nv.shared.reserved.0,"aw",@nobits
	.weak		__nv_reservedSMEM_offset_0_alias
	.size		__nv_reservedSMEM_offset_0_alias, 0, 64
	.other		__nv_reservedSMEM_offset_0_alias,@"STO_CUDA_RESERVED_SHARED STV_DEFAULT"
__nv_reservedSMEM_offset_0_alias:
	.zero		0
	.zero		64


//--------------------- .nv.shared._Z18count_equal_kernelPKiPiiiS1_ --------------------------
	.section	.nv.shared._Z18count_equal_kernelPKiPiiiS1_,"aw",@nobits
	.sectionflags	@""
	.align	4
.nv.shared._Z18count_equal_kernelPKiPiiiS1_:
	.zero		3072


//--------------------- .nv.constant0._Z11final_countPiiiS_ --------------------------
	.section	.nv.constant0._Z11final_countPiiiS_,"a",@progbits
	.sectionflags	@""
	.align	4
.nv.constant0._Z11final_countPiiiS_:
	.zero		920


//--------------------- .nv.constant0._Z18count_equal_kernelPKiPiiiS1_ --------------------------
	.section	.nv.constant0._Z18count_equal_kernelPKiPiiiS1_,"a",@progbits
	.sectionflags	@""
	.align	4
.nv.constant0._Z18count_equal_kernelPKiPiiiS1_:
	.zero		928


//--------------------- SYMBOLS --------------------------

	.type		.nv.reservedSmem.offset0,@object
	.size		.nv.reservedSmem.offset0,0x4
	.type		.nv.reservedSmem.cap,@object
	.size		.nv.reservedSmem.cap,0x4
